	.headerflags	@"EF_CUDA_TEXMODE_UNIFIED EF_CUDA_64BIT_ADDRESS EF_CUDA_ACCELERATORS EF_CUDA_SM90 EF_CUDA_VIRTUAL_SM(EF_CUDA_SM90)"
	.elftype	@"ET_EXEC"


//--------------------- .nv.info                  --------------------------
	.section	.nv.info,"",@"SHT_CUDA_INFO"
	.align	4


	//----- nvinfo : EIATTR_REGCOUNT
	.align		4
        /*0000*/ 	.byte	0x04, 0x2f
        /*0002*/ 	.short	(.L_3 - .L_2)
	.align		4
.L_2:
        /*0004*/ 	.word	index@(l2norm_fwd_kernel)
        /*0008*/ 	.word	0x00000032


	//----- nvinfo : EIATTR_FRAME_SIZE
	.align		4
.L_3:
        /*000c*/ 	.byte	0x04, 0x11
        /*000e*/ 	.short	(.L_5 - .L_4)
	.align		4
.L_4:
        /*0010*/ 	.word	index@(l2norm_fwd_kernel)
        /*0014*/ 	.word	0x00000000


	//----- nvinfo : EIATTR_MIN_STACK_SIZE
	.align		4
.L_5:
        /*0018*/ 	.byte	0x04, 0x12
        /*001a*/ 	.short	(.L_7 - .L_6)
	.align		4
.L_6:
        /*001c*/ 	.word	index@(l2norm_fwd_kernel)
        /*0020*/ 	.word	0x00000000
.L_7:


//--------------------- .nv.info.l2norm_fwd_kernel --------------------------
	.section	.nv.info.l2norm_fwd_kernel,"",@"SHT_CUDA_INFO"
	.sectionflags	@""
	.align	4


	//----- nvinfo : EIATTR_CUDA_API_VERSION
	.align		4
        /*0000*/ 	.byte	0x04, 0x37
        /*0002*/ 	.short	(.L_9 - .L_8)
.L_8:
        /*0004*/ 	.word	0x00000080


	//----- nvinfo : EIATTR_KPARAM_INFO
	.align		4
.L_9:
        /*0008*/ 	.byte	0x04, 0x17
        /*000a*/ 	.short	(.L_11 - .L_10)
.L_10:
        /*000c*/ 	.word	0x00000000
        /*0010*/ 	.short	0x0004
        /*0012*/ 	.short	0x0020
        /*0014*/ 	.byte	0x00, 0xf4, 0x21, 0x00


	//----- nvinfo : EIATTR_KPARAM_INFO
	.align		4
.L_11:
        /*0018*/ 	.byte	0x04, 0x17
        /*001a*/ 	.short	(.L_13 - .L_12)
.L_12:
        /*001c*/ 	.word	0x00000000
        /*0020*/ 	.short	0x0003
        /*0022*/ 	.short	0x0018
        /*0024*/ 	.byte	0x00, 0xf0, 0x11, 0x00


	//----- nvinfo : EIATTR_KPARAM_INFO
	.align		4
.L_13:
        /*0028*/ 	.byte	0x04, 0x17
        /*002a*/ 	.short	(.L_15 - .L_14)
.L_14:
        /*002c*/ 	.word	0x00000000
        /*0030*/ 	.short	0x0002
        /*0032*/ 	.short	0x0010
        /*0034*/ 	.byte	0x00, 0xf4, 0x21, 0x00


	//----- nvinfo : EIATTR_KPARAM_INFO
	.align		4
.L_15:
        /*0038*/ 	.byte	0x04, 0x17
        /*003a*/ 	.short	(.L_17 - .L_16)
.L_16:
        /*003c*/ 	.word	0x00000000
        /*0040*/ 	.short	0x0001
        /*0042*/ 	.short	0x0008
        /*0044*/ 	.byte	0x00, 0xf4, 0x21, 0x00


	//----- nvinfo : EIATTR_KPARAM_INFO
	.align		4
.L_17:
        /*0048*/ 	.byte	0x04, 0x17
        /*004a*/ 	.short	(.L_19 - .L_18)
.L_18:
        /*004c*/ 	.word	0x00000000
        /*0050*/ 	.short	0x0000
        /*0052*/ 	.short	0x0000
        /*0054*/ 	.byte	0x00, 0xf4, 0x21, 0x00


	//----- nvinfo : EIATTR_SPARSE_MMA_MASK
	.align		4
.L_19:
        /*0058*/ 	.byte	0x03, 0x50
        /*005a*/ 	.short	0x0000


	//----- nvinfo : EIATTR_MAXREG_COUNT
	.align		4
        /*005c*/ 	.byte	0x03, 0x1b
        /*005e*/ 	.short	0x0080


	//----- nvinfo : EIATTR_COOP_GROUP_MASK_REGIDS
	.align		4
        /*0060*/ 	.byte	0x04, 0x29
        /*0062*/ 	.short	(.L_21 - .L_20)


	//   ....[0]....
.L_20:
        /*0064*/ 	.word	0xffffffff


	//   ....[1]....
        /*0068*/ 	.word	0xffffffff


	//   ....[2]....
        /*006c*/ 	.word	0xffffffff


	//   ....[3]....
        /*0070*/ 	.word	0xffffffff


	//   ....[4]....
        /*0074*/ 	.word	0xffffffff


	//   ....[5]....
        /*0078*/ 	.word	0xffffffff


	//   ....[6]....
        /*007c*/ 	.word	0xffffffff


	//   ....[7]....
        /*0080*/ 	.word	0xffffffff


	//   ....[8]....
        /*0084*/ 	.word	0xffffffff


	//   ....[9]....
        /*0088*/ 	.word	0xffffffff


	//   ....[10]....
        /*008c*/ 	.word	0xffffffff


	//   ....[11]....
        /*0090*/ 	.word	0xffffffff


	//   ....[12]....
        /*0094*/ 	.word	0xffffffff


	//   ....[13]....
        /*0098*/ 	.word	0xffffffff


	//   ....[14]....
        /*009c*/ 	.word	0xffffffff


	//   ....[15]....
        /*00a0*/ 	.word	0xffffffff


	//----- nvinfo : EIATTR_COOP_GROUP_INSTR_OFFSETS
	.align		4
.L_21:
        /*00a4*/ 	.byte	0x04, 0x28
        /*00a6*/ 	.short	(.L_23 - .L_22)


	//   ....[0]....
.L_22:
        /*00a8*/ 	.word	0x00000450


	//   ....[1]....
        /*00ac*/ 	.word	0x00000470


	//   ....[2]....
        /*00b0*/ 	.word	0x000004a0


	//   ....[3]....
        /*00b4*/ 	.word	0x000004f0


	//   ....[4]....
        /*00b8*/ 	.word	0x000008b0


	//   ....[5]....
        /*00bc*/ 	.word	0x000008d0


	//   ....[6]....
        /*00c0*/ 	.word	0x000008f0


	//   ....[7]....
        /*00c4*/ 	.word	0x00000910


	//   ....[8]....
        /*00c8*/ 	.word	0x00000b40


	//   ....[9]....
        /*00cc*/ 	.word	0x00000b60


	//   ....[10]....
        /*00d0*/ 	.word	0x00000b80


	//   ....[11]....
        /*00d4*/ 	.word	0x00000ba0


	//   ....[12]....
        /*00d8*/ 	.word	0x00000da0


	//   ....[13]....
        /*00dc*/ 	.word	0x00000dc0


	//   ....[14]....
        /*00e0*/ 	.word	0x00000de0


	//   ....[15]....
        /*00e4*/ 	.word	0x00000e00


	//----- nvinfo : EIATTR_EXIT_INSTR_OFFSETS
	.align		4
.L_23:
        /*00e8*/ 	.byte	0x04, 0x1c
        /*00ea*/ 	.short	(.L_25 - .L_24)


	//   ....[0]....
.L_24:
        /*00ec*/ 	.word	0x000012b0


	//   ....[1]....
        /*00f0*/ 	.word	0x000012e0


	//----- nvinfo : EIATTR_REQNTID
	.align		4
.L_25:
        /*00f4*/ 	.byte	0x04, 0x10
        /*00f6*/ 	.short	(.L_27 - .L_26)
.L_26:
        /*00f8*/ 	.word	0x00000200
        /*00fc*/ 	.word	0x00000001
        /*0100*/ 	.word	0x00000001


	//----- nvinfo : EIATTR_CBANK_PARAM_SIZE
	.align		4
.L_27:
        /*0104*/ 	.byte	0x03, 0x19
        /*0106*/ 	.short	0x0028


	//----- nvinfo : EIATTR_PARAM_CBANK
	.align		4
        /*0108*/ 	.byte	0x04, 0x0a
        /*010a*/ 	.short	(.L_29 - .L_28)
	.align		4
.L_28:
        /*010c*/ 	.word	index@(.nv.constant0.l2norm_fwd_kernel)
        /*0110*/ 	.short	0x0210
        /*0112*/ 	.short	0x0028


	//----- nvinfo : EIATTR_SW_WAR
	.align		4
.L_29:
        /*0114*/ 	.byte	0x04, 0x36
        /*0116*/ 	.short	(.L_31 - .L_30)
.L_30:
        /*0118*/ 	.word	0x00000008
.L_31:


//--------------------- .nv.callgraph             --------------------------
	.section	.nv.callgraph,"",@"SHT_CUDA_CALLGRAPH"
	.align	4
	.sectionentsize	8
	.align		4
        /*0000*/ 	.word	0x00000000
	.align		4
        /*0004*/ 	.word	0xffffffff
	.align		4
        /*0008*/ 	.word	0x00000000
	.align		4
        /*000c*/ 	.word	0xfffffffe
	.align		4
        /*0010*/ 	.word	0x00000000
	.align		4
        /*0014*/ 	.word	0xfffffffd
	.align		4
        /*0018*/ 	.word	0x00000000
	.align		4
        /*001c*/ 	.word	0xfffffffc


//--------------------- .nv.constant4             --------------------------
	.section	.nv.constant4,"a",@progbits
	.align	8
	.align		8
.nv.constant4:
        /*0000*/ 	.dword	_$_str
	.align		8
        /*0008*/ 	.dword	_$_str_$_2


//--------------------- .text.l2norm_fwd_kernel   --------------------------
	.section	.text.l2norm_fwd_kernel,"ax",@progbits
	.sectionflags	@"SHF_BARRIERS=1"
	.align	128
        .global         l2norm_fwd_kernel
        .type           l2norm_fwd_kernel,@function
        .size           l2norm_fwd_kernel,(.L_x_1 - l2norm_fwd_kernel)
        .other          l2norm_fwd_kernel,@"STO_CUDA_ENTRY STV_DEFAULT"
l2norm_fwd_kernel:
.text.l2norm_fwd_kernel:
[----:B------:R-:W0:Y:S01]  /*0000*/  LDC R1, c[0x0][0x28] ;  /* 0x00000a00ff017b82 */ /* 0x000e220000000800 */
[----:B------:R-:W1:Y:S01]  /*0010*/  S2R R2, SR_TID.X ;  /* 0x0000000000027919 */ /* 0x000e620000002100 */
[----:B------:R-:W-:Y:S01]  /*0020*/  ULDC.64 UR4, c[0x0][0x210] ;  /* 0x0000840000047ab9 */ /* 0x000fe20000000a00 */
[----:B------:R-:W-:Y:S02]  /*0030*/  CS2R R4, SRZ ;  /* 0x0000000000047805 */ /* 0x000fe4000001ff00 */
[----:B------:R-:W-:Y:S01]  /*0040*/  CS2R R6, SRZ ;  /* 0x0000000000067805 */ /* 0x000fe2000001ff00 */
[----:B------:R-:W2:Y:S01]  /*0050*/  S2R R23, SR_CTAID.X ;  /* 0x0000000000177919 */ /* 0x000ea20000002500 */
[----:B------:R-:W-:Y:S01]  /*0060*/  ULDC.64 UR6, c[0x0][0x208] ;  /* 0x0000820000067ab9 */ /* 0x000fe20000000a00 */
[----:B------:R-:W-:Y:S01]  /*0070*/  CS2R R14, SRZ ;  /* 0x00000000000e7805 */ /* 0x000fe2000001ff00 */
[----:B------:R-:W-:Y:S01]  /*0080*/  ULDC UR8, c[0x0][0x228] ;  /* 0x00008a0000087ab9 */ /* 0x000fe20000000800 */
[----:B------:R-:W-:Y:S01]  /*0090*/  ULDC.64 UR10, c[0x0][0x218] ;  /* 0x00008600000a7ab9 */ /* 0x000fe20000000a00 */
[----:B-1----:R-:W-:Y:S01]  /*00a0*/  SHF.R.U32.HI R21, RZ, 0x4, R2 ;  /* 0x00000004ff157819 */ /* 0x002fe20000011602 */
[----:B------:R-:W-:-:S02]  /*00b0*/  IMAD.SHL.U32 R0, R2, 0x8, RZ ;  /* 0x0000000802007824 */ /* 0x000fc400078e00ff */
[----:B--2---:R-:W-:Y:S01]  /*00c0*/  IMAD.SHL.U32 R23, R23, 0x80, RZ ;  /* 0x0000008017177824 */ /* 0x004fe200078e00ff */
[----:B------:R-:W-:Y:S02]  /*00d0*/  SGXT.U32 R21, R21, 0x5 ;  /* 0x000000051515781a */ /* 0x000fe40000000000 */
[----:B------:R-:W-:Y:S02]  /*00e0*/  LOP3.LUT R8, R0, 0x78, RZ, 0xc0, !PT ;  /* 0x0000007800087812 */ /* 0x000fe400078ec0ff */
[----:B------:R-:W-:Y:S02]  /*00f0*/  LOP3.LUT R31, R21, R23, RZ, 0xfc, !PT ;  /* 0x00000017151f7212 */ /* 0x000fe400078efcff */
[----:B------:R-:W-:Y:S01]  /*0100*/  ISETP.GT.AND P2, PT, R23, -0x1, PT ;  /* 0xffffffff1700780c */ /* 0x000fe20003f44270 */
[----:B------:R-:W-:Y:S01]  /*0110*/  IMAD.WIDE.U32 R8, R8, 0x2, RZ ;  /* 0x0000000208087825 */ /* 0x000fe200078e00ff */
[----:B------:R-:W-:Y:S02]  /*0120*/  SHF.R.S32.HI R0, RZ, 0x1f, R23 ;  /* 0x0000001fff007819 */ /* 0x000fe40000011417 */
[----:B------:R-:W-:-:S02]  /*0130*/  SHF.L.U32 R19, R31, 0x8, RZ ;  /* 0x000000081f137819 */ /* 0x000fc400000006ff */
[C---:B------:R-:W-:Y:S02]  /*0140*/  ISETP.LT.U32.AND P3, PT, R31.reuse, 0xc000, PT ;  /* 0x0000c0001f00780c */ /* 0x040fe40003f61070 */
[----:B------:R-:W-:Y:S02]  /*0150*/  SHF.L.U64.HI R31, R31, 0x8, R0 ;  /* 0x000000081f1f7819 */ /* 0x000fe40000010200 */
[----:B------:R-:W-:Y:S02]  /*0160*/  LOP3.LUT R19, R19, R8, RZ, 0xfc, !PT ;  /* 0x0000000813137212 */ /* 0x000fe400078efcff */
[----:B------:R-:W-:Y:S02]  /*0170*/  ISETP.LT.AND.EX P3, PT, R0, RZ, P2, P3 ;  /* 0x000000ff0000720c */ /* 0x000fe40001761330 */
[----:B------:R-:W-:Y:S02]  /*0180*/  LOP3.LUT R31, R31, R9, RZ, 0xfc, !PT ;  /* 0x000000091f1f7212 */ /* 0x000fe400078efcff */
[----:B------:R-:W-:-:S04]  /*0190*/  IADD3 R10, P0, R19, UR4, RZ ;  /* 0x00000004130a7c10 */ /* 0x000fc8000ff1e0ff */
[----:B------:R-:W-:-:S05]  /*01a0*/  IADD3.X R11, R31, UR5, RZ, P0, !PT ;  /* 0x000000051f0b7c10 */ /* 0x000fca00087fe4ff */
[----:B------:R-:W2:Y:S01]  /*01b0*/  @P3 LDG.E.128 R4, desc[UR6][R10.64] ;  /* 0x000000060a043981 */ /* 0x000ea2000c1e1d00 */
[----:B------:R-:W-:-:S04]  /*01c0*/  LEA.HI R22, R2, 0x20, RZ, 0x1c ;  /* 0x0000002002167811 */ /* 0x000fc800078fe0ff */
[----:B------:R-:W-:-:S04]  /*01d0*/  LOP3.LUT R13, R22, R23, RZ, 0xfc, !PT ;  /* 0x00000017160d7212 */ /* 0x000fc800078efcff */
[C---:B------:R-:W-:Y:S01]  /*01e0*/  ISETP.LT.U32.AND P0, PT, R13.reuse, 0xc000, PT ;  /* 0x0000c0000d00780c */ /* 0x040fe20003f01070 */
[C---:B------:R-:W-:Y:S01]  /*01f0*/  IMAD.SHL.U32 R3, R13.reuse, 0x100, RZ ;  /* 0x000001000d037824 */ /* 0x040fe200078e00ff */
[----:B------:R-:W-:Y:S02]  /*0200*/  SHF.L.U64.HI R13, R13, 0x8, R0 ;  /* 0x000000080d0d7819 */ /* 0x000fe40000010200 */
[----:B------:R-:W-:Y:S02]  /*0210*/  ISETP.LT.AND.EX P0, PT, R0, RZ, P2, P0 ;  /* 0x000000ff0000720c */ /* 0x000fe40001701300 */
[----:B------:R-:W-:Y:S02]  /*0220*/  LOP3.LUT R20, R3, R8, RZ, 0xfc, !PT ;  /* 0x0000000803147212 */ /* 0x000fe400078efcff */
[----:B------:R-:W-:Y:S02]  /*0230*/  LOP3.LUT R3, R13, R9, RZ, 0xfc, !PT ;  /* 0x000000090d037212 */ /* 0x000fe400078efcff */
[----:B------:R-:W-:-:S02]  /*0240*/  CS2R R12, SRZ ;  /* 0x00000000000c7805 */ /* 0x000fc4000001ff00 */
[----:B------:R-:W-:-:S04]  /*0250*/  IADD3 R24, P1, R20, UR4, RZ ;  /* 0x0000000414187c10 */ /* 0x000fc8000ff3e0ff */
[----:B------:R-:W-:-:S05]  /*0260*/  IADD3.X R25, R3, UR5, RZ, P1, !PT ;  /* 0x0000000503197c10 */ /* 0x000fca0008ffe4ff */
[----:B------:R1:W3:Y:S01]  /*0270*/  @P0 LDG.E.128 R12, desc[UR6][R24.64] ;  /* 0x00000006180c0981 */ /* 0x0002e2000c1e1d00 */
[----:B------:R-:W-:-:S04]  /*0280*/  LOP3.LUT R27, R23, 0x40, R21, 0xfe, !PT ;  /* 0x00000040171b7812 */ /* 0x000fc800078efe15 */
[----:B------:R-:W-:-:S04]  /*0290*/  ISETP.LT.U32.AND P1, PT, R27, 0xc000, PT ;  /* 0x0000c0001b00780c */ /* 0x000fc80003f21070 */
[----:B------:R-:W-:Y:S01]  /*02a0*/  ISETP.LT.AND.EX P1, PT, R0, RZ, P2, P1 ;  /* 0x000000ff0000720c */ /* 0x000fe20001721310 */
[----:B-1----:R-:W-:-:S05]  /*02b0*/  IMAD.SHL.U32 R25, R27, 0x100, RZ ;  /* 0x000001001b197824 */ /* 0x002fca00078e00ff */
[----:B------:R-:W-:-:S04]  /*02c0*/  LOP3.LUT R25, R25, R8, RZ, 0xfc, !PT ;  /* 0x0000000819197212 */ /* 0x000fc800078efcff */
[----:B------:R-:W-:Y:S02]  /*02d0*/  IADD3 R44, P4, R25, UR4, RZ ;  /* 0x00000004192c7c10 */ /* 0x000fe4000ff9e0ff */
[----:B------:R-:W-:-:S04]  /*02e0*/  LEA.HI R28, R2, 0x60, RZ, 0x1c ;  /* 0x00000060021c7811 */ /* 0x000fc800078fe0ff */
[----:B------:R-:W-:-:S04]  /*02f0*/  LOP3.LUT R47, R28, R23, RZ, 0xfc, !PT ;  /* 0x000000171c2f7212 */ /* 0x000fc800078efcff */
[----:B------:R-:W-:Y:S02]  /*0300*/  SHF.L.U64.HI R29, R47, 0x8, R0 ;  /* 0x000000082f1d7819 */ /* 0x000fe40000010200 */
[C---:B--2---:R-:W-:Y:S01]  /*0310*/  PRMT R11, R4.reuse, 0x7632, R11 ;  /* 0x00007632040b7816 */ /* 0x044fe2000000000b */
[----:B------:R-:W-:Y:S01]  /*0320*/  IMAD.U32 R37, R5, 0x10000, RZ ;  /* 0x0001000005257824 */ /* 0x000fe200078e00ff */
[----:B------:R-:W-:Y:S01]  /*0330*/  SHF.L.U32 R17, R4, 0x10, RZ ;  /* 0x0000001004117819 */ /* 0x000fe200000006ff */
[----:B------:R-:W-:Y:S01]  /*0340*/  IMAD.U32 R39, R7, 0x10000, RZ ;  /* 0x0001000007277824 */ /* 0x000fe200078e00ff */
[----:B------:R-:W-:Y:S01]  /*0350*/  PRMT R41, R5, 0x7632, R41 ;  /* 0x0000763205297816 */ /* 0x000fe20000000029 */
[----:B------:R-:W-:Y:S01]  /*0360*/  IMAD.U32 R11, R11, 0x10000, RZ ;  /* 0x000100000b0b7824 */ /* 0x000fe200078e00ff */
[C---:B------:R-:W-:Y:S02]  /*0370*/  PRMT R35, R6.reuse, 0x7632, R35 ;  /* 0x0000763206237816 */ /* 0x040fe40000000023 */
[----:B------:R-:W-:Y:S01]  /*0380*/  SHF.L.U32 R33, R6, 0x10, RZ ;  /* 0x0000001006217819 */ /* 0x000fe200000006ff */
[----:B------:R-:W-:Y:S01]  /*0390*/  FMUL R4, R11, R11 ;  /* 0x0000000b0b047220 */ /* 0x000fe20000400000 */
[----:B------:R-:W-:Y:S01]  /*03a0*/  IMAD.U32 R41, R41, 0x10000, RZ ;  /* 0x0001000029297824 */ /* 0x000fe200078e00ff */
[----:B------:R-:W-:Y:S01]  /*03b0*/  PRMT R43, R7, 0x7632, R43 ;  /* 0x00007632072b7816 */ /* 0x000fe2000000002b */
[----:B------:R-:W-:-:S02]  /*03c0*/  IMAD.U32 R35, R35, 0x10000, RZ ;  /* 0x0001000023237824 */ /* 0x000fc400078e00ff */
[----:B------:R-:W-:Y:S01]  /*03d0*/  FFMA R4, R17, R17, R4 ;  /* 0x0000001111047223 */ /* 0x000fe20000000004 */
[----:B------:R-:W-:-:S03]  /*03e0*/  SHF.L.U32 R43, R43, 0x10, RZ ;  /* 0x000000102b2b7819 */ /* 0x000fc600000006ff */
[----:B------:R-:W-:-:S04]  /*03f0*/  FFMA R4, R37, R37, R4 ;  /* 0x0000002525047223 */ /* 0x000fc80000000004 */
[----:B------:R-:W-:-:S04]  /*0400*/  FFMA R4, R41, R41, R4 ;  /* 0x0000002929047223 */ /* 0x000fc80000000004 */
[----:B------:R-:W-:-:S04]  /*0410*/  FFMA R4, R33, R33, R4 ;  /* 0x0000002121047223 */ /* 0x000fc80000000004 */
[----:B------:R-:W-:-:S04]  /*0420*/  FFMA R4, R35, R35, R4 ;  /* 0x0000002323047223 */ /* 0x000fc80000000004 */
[----:B------:R-:W-:-:S04]  /*0430*/  FFMA R4, R39, R39, R4 ;  /* 0x0000002727047223 */ /* 0x000fc80000000004 */
[----:B------:R-:W-:-:S05]  /*0440*/  FFMA R4, R43, R43, R4 ;  /* 0x0000002b2b047223 */ /* 0x000fca0000000004 */
[----:B------:R-:W1:Y:S02]  /*0450*/  SHFL.BFLY PT, R5, R4, 0x8, 0x1f ;  /* 0x0d001f0004057f89 */ /* 0x000e6400000e0000 */
[----:B-1----:R-:W-:-:S05]  /*0460*/  FADD R5, R4, R5 ;  /* 0x0000000504057221 */ /* 0x002fca0000000000 */
[----:B------:R-:W1:Y:S02]  /*0470*/  SHFL.BFLY PT, R6, R5, 0x4, 0x1f ;  /* 0x0c801f0005067f89 */ /* 0x000e6400000e0000 */
[----:B-1----:R-:W-:Y:S01]  /*0480*/  FADD R6, R5, R6 ;  /* 0x0000000605067221 */ /* 0x002fe20000000000 */
[----:B------:R-:W-:-:S04]  /*0490*/  SHF.L.U64.HI R5, R27, 0x8, R0 ;  /* 0x000000081b057819 */ /* 0x000fc80000010200 */
[----:B------:R-:W1:Y:S01]  /*04a0*/  SHFL.BFLY PT, R7, R6, 0x2, 0x1f ;  /* 0x0c401f0006077f89 */ /* 0x000e6200000e0000 */
[----:B------:R-:W-:Y:S02]  /*04b0*/  LOP3.LUT R26, R5, R9, RZ, 0xfc, !PT ;  /* 0x00000009051a7212 */ /* 0x000fe400078efcff */
[----:B------:R-:W-:Y:S02]  /*04c0*/  CS2R R4, SRZ ;  /* 0x0000000000047805 */ /* 0x000fe4000001ff00 */
[----:B------:R-:W-:Y:S01]  /*04d0*/  IADD3.X R45, R26, UR5, RZ, P4, !PT ;  /* 0x000000051a2d7c10 */ /* 0x000fe2000a7fe4ff */
[----:B-1----:R-:W-:-:S05]  /*04e0*/  FADD R7, R6, R7 ;  /* 0x0000000706077221 */ /* 0x002fca0000000000 */
[----:B------:R-:W1:Y:S02]  /*04f0*/  SHFL.BFLY PT, R10, R7, 0x1, 0x1f ;  /* 0x0c201f00070a7f89 */ /* 0x000e6400000e0000 */
[----:B-1----:R-:W-:Y:S01]  /*0500*/  FADD R10, R7, R10 ;  /* 0x0000000a070a7221 */ /* 0x002fe20000000000 */
[----:B------:R-:W-:-:S03]  /*0510*/  CS2R R6, SRZ ;  /* 0x0000000000067805 */ /* 0x000fc6000001ff00 */
[----:B------:R-:W-:-:S03]  /*0520*/  FADD R10, R10, UR8 ;  /* 0x000000080a0a7e21 */ /* 0x000fc60008000000 */
[----:B------:R-:W2:Y:S03]  /*0530*/  @P1 LDG.E.128 R4, desc[UR6][R44.64] ;  /* 0x000000062c041981 */ /* 0x000ea6000c1e1d00 */
[----:B------:R-:W1:Y:S01]  /*0540*/  MUFU.SQRT R10, R10 ;  /* 0x0000000a000a7308 */ /* 0x000e620000002000 */
[----:B------:R-:W-:Y:S01]  /*0550*/  IMAD.SHL.U32 R27, R47, 0x100, RZ ;  /* 0x000001002f1b7824 */ /* 0x000fe200078e00ff */
[C---:B-1----:R-:W-:Y:S02]  /*0560*/  FSETP.GT.AND P4, PT, |R10|.reuse, 8.50705917302346158658e+37, PT ;  /* 0x7e8000000a00780b */ /* 0x042fe40003f84200 */
[----:B------:R-:W-:Y:S02]  /*0570*/  FSETP.GEU.AND P5, PT, |R10|, 1.175494350822287508e-38, PT ;  /* 0x008000000a00780b */ /* 0x000fe40003fae200 */
[----:B------:R-:W-:Y:S02]  /*0580*/  LOP3.LUT R24, R27, R8, RZ, 0xfc, !PT ;  /* 0x000000081b187212 */ /* 0x000fe400078efcff */
[----:B------:R-:W-:Y:S01]  /*0590*/  LOP3.LUT R27, R29, R9, RZ, 0xfc, !PT ;  /* 0x000000091d1b7212 */ /* 0x000fe200078efcff */
[----:B------:R-:W-:-:S06]  /*05a0*/  HFMA2.MMA R29, -RZ, RZ, 1.625, 0 ;  /* 0x3e800000ff1d7435 */ /* 0x000fcc00000001ff */
[----:B------:R-:W-:-:S04]  /*05b0*/  @P4 FMUL R10, R10, 0.25 ;  /* 0x3e8000000a0a4820 */ /* 0x000fc80000400000 */
[----:B------:R-:W-:-:S04]  /*05c0*/  @!P5 FMUL R10, R10, 16777216 ;  /* 0x4b8000000a0ad820 */ /* 0x000fc80000400000 */
[----:B------:R-:W1:Y:S01]  /*05d0*/  MUFU.RCP R30, R10 ;  /* 0x0000000a001e7308 */ /* 0x000e620000001000 */
[----:B------:R-:W-:Y:S02]  /*05e0*/  FSEL R9, R29, 1, P4 ;  /* 0x3f8000001d097808 */ /* 0x000fe40002000000 */
[----:B------:R-:W-:-:S03]  /*05f0*/  ISETP.LT.U32.AND P4, PT, R47, 0xc000, PT ;  /* 0x0000c0002f00780c */ /* 0x000fc60003f81070 */
[----:B------:R-:W-:Y:S01]  /*0600*/  @!P5 FMUL R9, R9, 16777216 ;  /* 0x4b8000000909d820 */ /* 0x000fe20000400000 */
[----:B------:R-:W-:Y:S02]  /*0610*/  ISETP.LT.AND.EX P2, PT, R0, RZ, P2, P4 ;  /* 0x000000ff0000720c */ /* 0x000fe40001741340 */
[----:B------:R-:W-:Y:S01]  /*0620*/  IADD3 R36, P4, R24, UR4, RZ ;  /* 0x0000000418247c10 */ /* 0x000fe2000ff9e0ff */
[----:B-1----:R-:W-:-:S04]  /*0630*/  FMUL R30, R30, R9 ;  /* 0x000000091e1e7220 */ /* 0x002fc80000400000 */
[-C--:B------:R-:W-:Y:S01]  /*0640*/  FMUL R16, R17, R30.reuse ;  /* 0x0000001e11107220 */ /* 0x080fe20000400000 */
[-C--:B------:R-:W-:Y:S01]  /*0650*/  FMUL R11, R11, R30.reuse ;  /* 0x0000001e0b0b7220 */ /* 0x080fe20000400000 */
[-C--:B------:R-:W-:Y:S01]  /*0660*/  FMUL R17, R37, R30.reuse ;  /* 0x0000001e25117220 */ /* 0x080fe20000400000 */
[-C--:B------:R-:W-:Y:S01]  /*0670*/  FMUL R8, R41, R30.reuse ;  /* 0x0000001e29087220 */ /* 0x080fe20000400000 */
[----:B------:R-:W-:Y:S02]  /*0680*/  IADD3.X R37, R27, UR5, RZ, P4, !PT ;  /* 0x000000051b257c10 */ /* 0x000fe4000a7fe4ff */
[----:B------:R-:W-:Y:S01]  /*0690*/  IADD3 R32, P4, R19, UR10, RZ ;  /* 0x0000000a13207c10 */ /* 0x000fe2000ff9e0ff */
[----:B------:R-:W-:Y:S01]  /*06a0*/  FMUL R18, R33, R30 ;  /* 0x0000001e21127220 */ /* 0x000fe20000400000 */
[----:B------:R-:W-:Y:S02]  /*06b0*/  F2FP.BF16.F32.PACK_AB R16, R11, R16 ;  /* 0x000000100b10723e */ /* 0x000fe400000010ff */
[----:B------:R-:W-:-:S02]  /*06c0*/  CS2R R10, SRZ ;  /* 0x00000000000a7805 */ /* 0x000fc4000001ff00 */
[----:B------:R-:W-:Y:S02]  /*06d0*/  F2FP.BF16.F32.PACK_AB R17, R8, R17 ;  /* 0x000000110811723e */ /* 0x000fe400000010ff */
[----:B------:R-:W-:Y:S02]  /*06e0*/  CS2R R8, SRZ ;  /* 0x0000000000087805 */ /* 0x000fe4000001ff00 */
[----:B------:R-:W-:Y:S02]  /*06f0*/  IADD3.X R33, R31, UR11, RZ, P4, !PT ;  /* 0x0000000b1f217c10 */ /* 0x000fe4000a7fe4ff */
[C---:B---3--:R-:W-:Y:S01]  /*0700*/  PRMT R31, R12.reuse, 0x7632, R31 ;  /* 0x000076320c1f7816 */ /* 0x048fe2000000001f */
[----:B------:R-:W-:Y:S01]  /*0710*/  FMUL R35, R35, R30 ;  /* 0x0000001e23237220 */ /* 0x000fe20000400000 */
[----:B------:R1:W3:Y:S04]  /*0720*/  @P2 LDG.E.128 R8, desc[UR6][R36.64] ;  /* 0x0000000624082981 */ /* 0x0002e8000c1e1d00 */
[----:B------:R-:W-:Y:S01]  /*0730*/  F2FP.BF16.F32.PACK_AB R18, R35, R18 ;  /* 0x000000122312723e */ /* 0x000fe200000010ff */
[----:B------:R-:W-:-:S02]  /*0740*/  IMAD.U32 R35, R12, 0x10000, RZ ;  /* 0x000100000c237824 */ /* 0x000fc400078e00ff */
[-C--:B------:R-:W-:Y:S01]  /*0750*/  FMUL R39, R39, R30.reuse ;  /* 0x0000001e27277220 */ /* 0x080fe20000400000 */
[----:B-1----:R-:W-:Y:S02]  /*0760*/  IMAD.U32 R37, R31, 0x10000, RZ ;  /* 0x000100001f257824 */ /* 0x002fe400078e00ff */
[----:B------:R-:W-:Y:S01]  /*0770*/  FMUL R34, R43, R30 ;  /* 0x0000001e2b227220 */ /* 0x000fe20000400000 */
[----:B------:R-:W-:Y:S01]  /*0780*/  PRMT R31, R13, 0x7632, R31 ;  /* 0x000076320d1f7816 */ /* 0x000fe2000000001f */
[----:B------:R-:W-:Y:S01]  /*0790*/  FMUL R12, R37, R37 ;  /* 0x00000025250c7220 */ /* 0x000fe20000400000 */
[----:B------:R-:W-:-:S03]  /*07a0*/  SHF.L.U32 R13, R13, 0x10, RZ ;  /* 0x000000100d0d7819 */ /* 0x000fc600000006ff */
[----:B------:R-:W-:Y:S01]  /*07b0*/  FFMA R12, R35, R35, R12 ;  /* 0x00000023230c7223 */ /* 0x000fe2000000000c */
[----:B------:R-:W-:Y:S01]  /*07c0*/  F2FP.BF16.F32.PACK_AB R19, R34, R39 ;  /* 0x000000272213723e */ /* 0x000fe200000010ff */
[----:B------:R-:W-:Y:S02]  /*07d0*/  IMAD.U32 R31, R31, 0x10000, RZ ;  /* 0x000100001f1f7824 */ /* 0x000fe400078e00ff */
[--C-:B------:R-:W-:Y:S01]  /*07e0*/  FFMA R34, R13, R13, R12.reuse ;  /* 0x0000000d0d227223 */ /* 0x100fe2000000000c */
[C---:B------:R-:W-:Y:S01]  /*07f0*/  PRMT R12, R14.reuse, 0x7632, R12 ;  /* 0x000076320e0c7816 */ /* 0x040fe2000000000c */
[----:B------:R1:W-:Y:S01]  /*0800*/  @P3 STG.E.128 desc[UR6][R32.64], R16 ;  /* 0x0000001020003986 */ /* 0x0003e2000c101d06 */
[----:B------:R-:W-:Y:S02]  /*0810*/  IMAD.U32 R14, R14, 0x10000, RZ ;  /* 0x000100000e0e7824 */ /* 0x000fe400078e00ff */
[----:B-1----:R-:W-:Y:S01]  /*0820*/  FFMA R17, R31, R31, R34 ;  /* 0x0000001f1f117223 */ /* 0x002fe20000000022 */
[----:B------:R-:W-:-:S03]  /*0830*/  SHF.L.U32 R16, R12, 0x10, RZ ;  /* 0x000000100c107819 */ /* 0x000fc600000006ff */
[--C-:B------:R-:W-:Y:S01]  /*0840*/  FFMA R19, R14, R14, R17.reuse ;  /* 0x0000000e0e137223 */ /* 0x100fe20000000011 */
[C---:B------:R-:W-:Y:S01]  /*0850*/  PRMT R17, R15.reuse, 0x7632, R17 ;  /* 0x000076320f117816 */ /* 0x040fe20000000011 */
[----:B------:R-:W-:Y:S02]  /*0860*/  IMAD.U32 R15, R15, 0x10000, RZ ;  /* 0x000100000f0f7824 */ /* 0x000fe400078e00ff */
[----:B------:R-:W-:Y:S01]  /*0870*/  FFMA R12, R16, R16, R19 ;  /* 0x00000010100c7223 */ /* 0x000fe20000000013 */
[----:B------:R-:W-:-:S03]  /*0880*/  SHF.L.U32 R17, R17, 0x10, RZ ;  /* 0x0000001011117819 */ /* 0x000fc600000006ff */
[----:B------:R-:W-:-:S04]  /*0890*/  FFMA R12, R15, R15, R12 ;  /* 0x0000000f0f0c7223 */ /* 0x000fc8000000000c */
[----:B------:R-:W-:-:S05]  /*08a0*/  FFMA R12, R17, R17, R12 ;  /* 0x00000011110c7223 */ /* 0x000fca000000000c */
[----:B------:R-:W1:Y:S02]  /*08b0*/  SHFL.BFLY PT, R19, R12, 0x8, 0x1f ;  /* 0x0d001f000c137f89 */ /* 0x000e6400000e0000 */
[----:B-1----:R-:W-:-:S05]  /*08c0*/  FADD R19, R12, R19 ;  /* 0x000000130c137221 */ /* 0x002fca0000000000 */
[----:B------:R-:W1:Y:S02]  /*08d0*/  SHFL.BFLY PT, R18, R19, 0x4, 0x1f ;  /* 0x0c801f0013127f89 */ /* 0x000e6400000e0000 */
[----:B-1----:R-:W-:-:S05]  /*08e0*/  FADD R18, R19, R18 ;  /* 0x0000001213127221 */ /* 0x002fca0000000000 */
[----:B------:R-:W1:Y:S02]  /*08f0*/  SHFL.BFLY PT, R33, R18, 0x2, 0x1f ;  /* 0x0c401f0012217f89 */ /* 0x000e6400000e0000 */
[----:B-1----:R-:W-:-:S05]  /*0900*/  FADD R33, R18, R33 ;  /* 0x0000002112217221 */ /* 0x002fca0000000000 */
[----:B------:R-:W1:Y:S02]  /*0910*/  SHFL.BFLY PT, R32, R33, 0x1, 0x1f ;  /* 0x0c201f0021207f89 */ /* 0x000e6400000e0000 */
[----:B-1----:R-:W-:-:S04]  /*0920*/  FADD R32, R33, R32 ;  /* 0x0000002021207221 */ /* 0x002fc80000000000 */
[----:B------:R-:W-:-:S04]  /*0930*/  FADD R32, R32, UR8 ;  /* 0x0000000820207e21 */ /* 0x000fc80008000000 */
[----:B------:R-:W1:Y:S02]  /*0940*/  MUFU.SQRT R34, R32 ;  /* 0x0000002000227308 */ /* 0x000e640000002000 */
[C---:B-1----:R-:W-:Y:S02]  /*0950*/  FSETP.GT.AND P3, PT, |R34|.reuse, 8.50705917302346158658e+37, PT ;  /* 0x7e8000002200780b */ /* 0x042fe40003f64200 */
[----:B------:R-:W-:-:S11]  /*0960*/  FSETP.GEU.AND P4, PT, |R34|, 1.175494350822287508e-38, PT ;  /* 0x008000002200780b */ /* 0x000fd60003f8e200 */
[----:B------:R-:W-:-:S04]  /*0970*/  @P3 FMUL R34, R34, 0.25 ;  /* 0x3e80000022223820 */ /* 0x000fc80000400000 */
[----:B------:R-:W-:-:S06]  /*0980*/  @!P4 FMUL R34, R34, 16777216 ;  /* 0x4b8000002222c820 */ /* 0x000fcc0000400000 */
[----:B------:R-:W1:Y:S01]  /*0990*/  MUFU.RCP R34, R34 ;  /* 0x0000002200227308 */ /* 0x000e620000001000 */
[----:B------:R-:W-:-:S05]  /*09a0*/  FSEL R19, R29, 1, P3 ;  /* 0x3f8000001d137808 */ /* 0x000fca0001800000 */
[----:B------:R-:W-:Y:S01]  /*09b0*/  @!P4 FMUL R19, R19, 16777216 ;  /* 0x4b8000001313c820 */ /* 0x000fe20000400000 */
[----:B--2---:R-:W-:-:S03]  /*09c0*/  SHF.L.U32 R32, R4, 0x10, RZ ;  /* 0x0000001004207819 */ /* 0x004fc600000006ff */
[----:B-1----:R-:W-:Y:S01]  /*09d0*/  FMUL R18, R34, R19 ;  /* 0x0000001322127220 */ /* 0x002fe20000400000 */
[----:B------:R-:W-:-:S05]  /*09e0*/  PRMT R19, R4, 0x7632, R19 ;  /* 0x0000763204137816 */ /* 0x000fca0000000013 */
[----:B------:R-:W-:Y:S02]  /*09f0*/  IMAD.U32 R19, R19, 0x10000, RZ ;  /* 0x0001000013137824 */ /* 0x000fe400078e00ff */
[----:B------:R-:W-:Y:S02]  /*0a00*/  FMUL R12, R35, R18 ;  /* 0x00000012230c7220 */ /* 0x000fe40000400000 */
[----:B------:R-:W-:Y:S01]  /*0a10*/  FMUL R35, R19, R19 ;  /* 0x0000001313237220 */ /* 0x000fe20000400000 */
[C---:B------:R-:W-:Y:S01]  /*0a20*/  PRMT R33, R5.reuse, 0x7632, R33 ;  /* 0x0000763205217816 */ /* 0x040fe20000000021 */
[----:B------:R-:W-:Y:S02]  /*0a30*/  IMAD.U32 R5, R5, 0x10000, RZ ;  /* 0x0001000005057824 */ /* 0x000fe400078e00ff */
[----:B------:R-:W-:Y:S01]  /*0a40*/  FFMA R4, R32, R32, R35 ;  /* 0x0000002020047223 */ /* 0x000fe20000000023 */
[----:B------:R-:W-:Y:S01]  /*0a50*/  SHF.L.U32 R33, R33, 0x10, RZ ;  /* 0x0000001021217819 */ /* 0x000fe200000006ff */
[----:B------:R-:W-:-:S02]  /*0a60*/  FMUL R37, R37, R18 ;  /* 0x0000001225257220 */ /* 0x000fc40000400000 */
[----:B------:R-:W-:Y:S01]  /*0a70*/  FFMA R4, R5, R5, R4 ;  /* 0x0000000505047223 */ /* 0x000fe20000000004 */
[C---:B------:R-:W-:Y:S01]  /*0a80*/  PRMT R34, R6.reuse, 0x7632, R34 ;  /* 0x0000763206227816 */ /* 0x040fe20000000022 */
[----:B------:R-:W-:Y:S02]  /*0a90*/  IMAD.U32 R6, R6, 0x10000, RZ ;  /* 0x0001000006067824 */ /* 0x000fe400078e00ff */
[----:B------:R-:W-:Y:S01]  /*0aa0*/  FFMA R35, R33, R33, R4 ;  /* 0x0000002121237223 */ /* 0x000fe20000000004 */
[----:B------:R-:W-:Y:S02]  /*0ab0*/  F2FP.BF16.F32.PACK_AB R12, R37, R12 ;  /* 0x0000000c250c723e */ /* 0x000fe400000010ff */
[----:B------:R-:W-:Y:S01]  /*0ac0*/  SHF.L.U32 R34, R34, 0x10, RZ ;  /* 0x0000001022227819 */ /* 0x000fe200000006ff */
[----:B------:R-:W-:Y:S01]  /*0ad0*/  FFMA R37, R6, R6, R35 ;  /* 0x0000000606257223 */ /* 0x000fe20000000023 */
[C---:B------:R-:W-:Y:S01]  /*0ae0*/  PRMT R38, R7.reuse, 0x7632, R38 ;  /* 0x0000763207267816 */ /* 0x040fe20000000026 */
[----:B------:R-:W-:-:S02]  /*0af0*/  IMAD.U32 R35, R7, 0x10000, RZ ;  /* 0x0001000007237824 */ /* 0x000fc400078e00ff */
        /* <DEDUP_REMOVED lines=17> */
[----:B------:R-:W-:-:S04]  /*0c10*/  @!P4 FMUL R41, R41, 16777216 ;  /* 0x4b8000002929c820 */ /* 0x000fc80000400000 */
[----:B------:R-:W1:Y:S01]  /*0c20*/  MUFU.RCP R39, R41 ;  /* 0x0000002900277308 */ /* 0x000e620000001000 */
[----:B------:R-:W-:-:S05]  /*0c30*/  FSEL R4, R29, 1, P3 ;  /* 0x3f8000001d047808 */ /* 0x000fca0001800000 */
[----:B------:R-:W-:-:S04]  /*0c40*/  @!P4 FMUL R4, R4, 16777216 ;  /* 0x4b8000000404c820 */ /* 0x000fc80000400000 */
[----:B-1----:R-:W-:Y:S01]  /*0c50*/  FMUL R39, R39, R4 ;  /* 0x0000000427277220 */ /* 0x002fe20000400000 */
[C---:B---3--:R-:W-:Y:S01]  /*0c60*/  PRMT R4, R8.reuse, 0x7632, R4 ;  /* 0x0000763208047816 */ /* 0x048fe20000000004 */
[----:B------:R-:W-:-:S04]  /*0c70*/  IMAD.U32 R8, R8, 0x10000, RZ ;  /* 0x0001000008087824 */ /* 0x000fc800078e00ff */
[----:B------:R-:W-:Y:S01]  /*0c80*/  IMAD.U32 R4, R4, 0x10000, RZ ;  /* 0x0001000004047824 */ /* 0x000fe200078e00ff */
[----:B------:R-:W-:-:S03]  /*0c90*/  PRMT R7, R9, 0x7632, R7 ;  /* 0x0000763209077816 */ /* 0x000fc60000000007 */
[----:B------:R-:W-:Y:S01]  /*0ca0*/  FMUL R41, R4, R4 ;  /* 0x0000000404297220 */ /* 0x000fe20000400000 */
[----:B------:R-:W-:-:S03]  /*0cb0*/  SHF.L.U32 R9, R9, 0x10, RZ ;  /* 0x0000001009097819 */ /* 0x000fc600000006ff */
[----:B------:R-:W-:Y:S01]  /*0cc0*/  FFMA R40, R8, R8, R41 ;  /* 0x0000000808287223 */ /* 0x000fe20000000029 */
[----:B------:R-:W-:-:S03]  /*0cd0*/  SHF.L.U32 R7, R7, 0x10, RZ ;  /* 0x0000001007077819 */ /* 0x000fc600000006ff */
[----:B------:R-:W-:Y:S01]  /*0ce0*/  FFMA R40, R9, R9, R40 ;  /* 0x0000000909287223 */ /* 0x000fe20000000028 */
[C---:B------:R-:W-:Y:S01]  /*0cf0*/  PRMT R36, R10.reuse, 0x7632, R36 ;  /* 0x000076320a247816 */ /* 0x040fe20000000024 */
[----:B------:R-:W-:Y:S02]  /*0d00*/  IMAD.U32 R10, R10, 0x10000, RZ ;  /* 0x000100000a0a7824 */ /* 0x000fe400078e00ff */
[----:B------:R-:W-:Y:S01]  /*0d10*/  FFMA R41, R7, R7, R40 ;  /* 0x0000000707297223 */ /* 0x000fe20000000028 */
[----:B------:R-:W-:-:S03]  /*0d20*/  SHF.L.U32 R36, R36, 0x10, RZ ;  /* 0x0000001024247819 */ /* 0x000fc600000006ff */
[----:B------:R-:W-:Y:S01]  /*0d30*/  FFMA R41, R10, R10, R41 ;  /* 0x0000000a0a297223 */ /* 0x000fe20000000029 */
        /* <DEDUP_REMOVED lines=14> */
[----:B------:R-:W-:Y:S01]  /*0e20*/  FADD R44, R44, UR8 ;  /* 0x000000082c2c7e21 */ /* 0x000fe20008000000 */
[----:B------:R-:W1:Y:S01]  /*0e30*/  S2UR UR5, SR_CgaCtaId ;  /* 0x00000000000579c3 */ /* 0x000e620000008800 */
[----:B------:R-:W-:Y:S01]  /*0e40*/  UMOV UR4, 0x400 ;  /* 0x0000040000047882 */ /* 0x000fe20000000000 */
[-C--:B------:R-:W-:Y:S01]  /*0e50*/  FMUL R41, R16, R18.reuse ;  /* 0x0000001210297220 */ /* 0x080fe20000400000 */
[----:B------:R-:W2:Y:S01]  /*0e60*/  MUFU.SQRT R45, R44 ;  /* 0x0000002c002d7308 */ /* 0x000ea20000002000 */
[-C--:B------:R-:W-:Y:S01]  /*0e70*/  FMUL R42, R31, R18.reuse ;  /* 0x000000121f2a7220 */ /* 0x080fe20000400000 */
[-C--:B------:R-:W-:Y:S01]  /*0e80*/  FMUL R14, R14, R18.reuse ;  /* 0x000000120e0e7220 */ /* 0x080fe20000400000 */
[----:B------:R-:W-:Y:S01]  /*0e90*/  FMUL R15, R15, R18 ;  /* 0x000000120f0f7220 */ /* 0x000fe20000400000 */
[----:B------:R-:W-:Y:S01]  /*0ea0*/  ULDC.64 UR8, c[0x0][0x220] ;  /* 0x0000880000087ab9 */ /* 0x000fe20000000a00 */
[C---:B--2---:R-:W-:Y:S02]  /*0eb0*/  FSETP.GT.AND P3, PT, |R45|.reuse, 8.50705917302346158658e+37, PT ;  /* 0x7e8000002d00780b */ /* 0x044fe40003f64200 */
[----:B------:R-:W-:-:S02]  /*0ec0*/  FSETP.GEU.AND P4, PT, |R45|, 1.175494350822287508e-38, PT ;  /* 0x008000002d00780b */ /* 0x000fc40003f8e200 */
[----:B------:R-:W-:-:S09]  /*0ed0*/  FSEL R40, R29, 1, P3 ;  /* 0x3f8000001d287808 */ /* 0x000fd20001800000 */
[----:B------:R-:W-:-:S04]  /*0ee0*/  @P3 FMUL R45, R45, 0.25 ;  /* 0x3e8000002d2d3820 */ /* 0x000fc80000400000 */
[----:B------:R-:W-:-:S04]  /*0ef0*/  @!P4 FMUL R45, R45, 16777216 ;  /* 0x4b8000002d2dc820 */ /* 0x000fc80000400000 */
[----:B------:R-:W2:Y:S01]  /*0f00*/  MUFU.RCP R29, R45 ;  /* 0x0000002d001d7308 */ /* 0x000ea20000001000 */
[----:B-1----:R-:W-:Y:S01]  /*0f10*/  ULEA UR4, UR5, UR4, 0x18 ;  /* 0x0000000405047291 */ /* 0x002fe2000f8ec03f */
[----:B------:R-:W-:Y:S01]  /*0f20*/  @!P4 FMUL R40, R40, 16777216 ;  /* 0x4b8000002828c820 */ /* 0x000fe20000400000 */
[----:B------:R-:W-:Y:S01]  /*0f30*/  FMUL R16, R17, R18 ;  /* 0x0000001211107220 */ /* 0x000fe20000400000 */
[----:B------:R-:W-:Y:S02]  /*0f40*/  LOP3.LUT R17, R23, 0x7f, R2, 0xf8, !PT ;  /* 0x0000007f17117812 */ /* 0x000fe400078ef802 */
[----:B------:R-:W-:Y:S02]  /*0f50*/  LOP3.LUT P3, RZ, R2, 0x180, RZ, 0xc0, !PT ;  /* 0x0000018002ff7812 */ /* 0x000fe4000786c0ff */
[----:B------:R-:W-:-:S04]  /*0f60*/  ISETP.LT.U32.AND P4, PT, R17, 0xc000, PT ;  /* 0x0000c0001100780c */ /* 0x000fc80003f81070 */
[----:B------:R-:W-:Y:S01]  /*0f70*/  ISETP.LT.AND.EX P3, PT, R0, RZ, !P3, P4 ;  /* 0x000000ff0000720c */ /* 0x000fe20005f61340 */
[----:B--2---:R-:W-:Y:S01]  /*0f80*/  FMUL R29, R29, R40 ;  /* 0x000000281d1d7220 */ /* 0x004fe20000400000 */
[----:B------:R-:W-:Y:S01]  /*0f90*/  LEA R40, R21, UR4, 0x2 ;  /* 0x0000000415287c11 */ /* 0x000fe2000f8e10ff */
[----:B------:R-:W-:Y:S01]  /*0fa0*/  FMUL R21, R13, R18 ;  /* 0x000000120d157220 */ /* 0x000fe20000400000 */
[----:B------:R-:W-:Y:S02]  /*0fb0*/  LEA R13, R22, UR4, 0x2 ;  /* 0x00000004160d7c11 */ /* 0x000fe4000f8e10ff */
[----:B------:R-:W-:Y:S01]  /*0fc0*/  IADD3 R20, P4, R20, UR10, RZ ;  /* 0x0000000a14147c10 */ /* 0x000fe2000ff9e0ff */
[----:B------:R-:W-:Y:S01]  /*0fd0*/  STS [R40], R30 ;  /* 0x0000001e28007388 */ /* 0x000fe20000000800 */
[----:B------:R-:W-:-:S03]  /*0fe0*/  F2FP.BF16.F32.PACK_AB R14, R41, R14 ;  /* 0x0000000e290e723e */ /* 0x000fc600000010ff */
[----:B------:R1:W-:Y:S01]  /*0ff0*/  STS [R13], R18 ;  /* 0x000000120d007388 */ /* 0x0003e20000000800 */
[----:B------:R-:W-:Y:S01]  /*1000*/  F2FP.BF16.F32.PACK_AB R15, R16, R15 ;  /* 0x0000000f100f723e */ /* 0x000fe200000010ff */
[-C--:B------:R-:W-:Y:S01]  /*1010*/  FMUL R22, R33, R39.reuse ;  /* 0x0000002721167220 */ /* 0x080fe20000400000 */
[-C--:B------:R-:W-:Y:S01]  /*1020*/  FMUL R32, R32, R39.reuse ;  /* 0x0000002720207220 */ /* 0x080fe20000400000 */
[----:B------:R-:W-:Y:S01]  /*1030*/  FMUL R31, R19, R39 ;  /* 0x00000027131f7220 */ /* 0x000fe20000400000 */
[----:B-1----:R-:W-:Y:S02]  /*1040*/  F2FP.BF16.F32.PACK_AB R13, R42, R21 ;  /* 0x000000152a0d723e */ /* 0x002fe400000010ff */
[----:B------:R-:W-:Y:S02]  /*1050*/  IADD3.X R21, R3, UR11, RZ, P4, !PT ;  /* 0x0000000b03157c10 */ /* 0x000fe4000a7fe4ff */
[----:B------:R-:W-:Y:S01]  /*1060*/  LEA R16, P4, R17, UR8, 0x2 ;  /* 0x0000000811107c11 */ /* 0x000fe2000f8810ff */
[-C--:B------:R-:W-:Y:S01]  /*1070*/  FMUL R5, R5, R39.reuse ;  /* 0x0000002705057220 */ /* 0x080fe20000400000 */
[-C--:B------:R-:W-:Y:S01]  /*1080*/  FMUL R6, R6, R39.reuse ;  /* 0x0000002706067220 */ /* 0x080fe20000400000 */
[-C--:B------:R-:W-:Y:S01]  /*1090*/  FMUL R33, R34, R39.reuse ;  /* 0x0000002722217220 */ /* 0x080fe20000400000 */
[-C--:B------:R-:W-:Y:S01]  /*10a0*/  FMUL R35, R35, R39.reuse ;  /* 0x0000002723237220 */ /* 0x080fe20000400000 */
[----:B------:R-:W-:Y:S01]  /*10b0*/  FMUL R38, R38, R39 ;  /* 0x0000002726267220 */ /* 0x000fe20000400000 */
[----:B------:R-:W-:Y:S01]  /*10c0*/  ISETP.GT.AND P3, PT, R23, -0x1, P3 ;  /* 0xffffffff1700780c */ /* 0x000fe20001f64270 */
[----:B------:R1:W-:Y:S01]  /*10d0*/  @P0 STG.E.128 desc[UR6][R20.64], R12 ;  /* 0x0000000c14000986 */ /* 0x0003e2000c101d06 */
[----:B------:R-:W-:Y:S01]  /*10e0*/  LEA.HI.X R17, R17, UR9, R0, 0x2, P4 ;  /* 0x0000000911117c11 */ /* 0x000fe2000a0f1400 */
[-C--:B------:R-:W-:Y:S01]  /*10f0*/  FMUL R8, R8, R29.reuse ;  /* 0x0000001d08087220 */ /* 0x080fe20000400000 */
[----:B------:R-:W-:Y:S01]  /*1100*/  IADD3 R18, P0, R25, UR10, RZ ;  /* 0x0000000a19127c10 */ /* 0x000fe2000ff1e0ff */
[-C--:B------:R-:W-:Y:S01]  /*1110*/  FMUL R3, R4, R29.reuse ;  /* 0x0000001d04037220 */ /* 0x080fe20000400000 */
[-C--:B------:R-:W-:Y:S01]  /*1120*/  FMUL R9, R9, R29.reuse ;  /* 0x0000001d09097220 */ /* 0x080fe20000400000 */
[-C--:B------:R-:W-:Y:S01]  /*1130*/  FMUL R0, R7, R29.reuse ;  /* 0x0000001d07007220 */ /* 0x080fe20000400000 */
[-C--:B------:R-:W-:Y:S01]  /*1140*/  FMUL R10, R10, R29.reuse ;  /* 0x0000001d0a0a7220 */ /* 0x080fe20000400000 */
[-C--:B------:R-:W-:Y:S01]  /*1150*/  FMUL R23, R36, R29.reuse ;  /* 0x0000001d24177220 */ /* 0x080fe20000400000 */
[----:B------:R-:W-:Y:S01]  /*1160*/  FMUL R11, R11, R29 ;  /* 0x0000001d0b0b7220 */ /* 0x000fe20000400000 */
[----:B------:R-:W-:-:S02]  /*1170*/  IADD3 R24, P4, R24, UR10, RZ ;  /* 0x0000000a18187c10 */ /* 0x000fc4000ff9e0ff */
[----:B------:R-:W-:Y:S02]  /*1180*/  IADD3.X R19, R26, UR11, RZ, P0, !PT ;  /* 0x0000000b1a137c10 */ /* 0x000fe400087fe4ff */
[----:B------:R-:W-:Y:S01]  /*1190*/  F2FP.BF16.F32.PACK_AB R4, R31, R32 ;  /* 0x000000201f04723e */ /* 0x000fe200000010ff */
[----:B-1----:R-:W-:Y:S01]  /*11a0*/  FMUL R12, R37, R29 ;  /* 0x0000001d250c7220 */ /* 0x002fe20000400000 */
[----:B------:R-:W-:Y:S02]  /*11b0*/  F2FP.BF16.F32.PACK_AB R5, R22, R5 ;  /* 0x000000051605723e */ /* 0x000fe400000010ff */
[----:B------:R-:W-:Y:S02]  /*11c0*/  F2FP.BF16.F32.PACK_AB R6, R33, R6 ;  /* 0x000000062106723e */ /* 0x000fe400000010ff */
[----:B------:R-:W-:Y:S02]  /*11d0*/  F2FP.BF16.F32.PACK_AB R7, R38, R35 ;  /* 0x000000232607723e */ /* 0x000fe400000010ff */
[----:B------:R-:W-:-:S02]  /*11e0*/  LEA R28, R28, UR4, 0x2 ;  /* 0x000000041c1c7c11 */ /* 0x000fc4000f8e10ff */
[----:B------:R-:W-:Y:S02]  /*11f0*/  IADD3.X R25, R27, UR11, RZ, P4, !PT ;  /* 0x0000000b1b197c10 */ /* 0x000fe4000a7fe4ff */
[----:B------:R-:W-:Y:S02]  /*1200*/  F2FP.BF16.F32.PACK_AB R8, R3, R8 ;  /* 0x000000080308723e */ /* 0x000fe400000010ff */
[----:B------:R-:W-:Y:S02]  /*1210*/  F2FP.BF16.F32.PACK_AB R9, R0, R9 ;  /* 0x000000090009723e */ /* 0x000fe400000010ff */
[----:B------:R-:W-:Y:S02]  /*1220*/  F2FP.BF16.F32.PACK_AB R10, R23, R10 ;  /* 0x0000000a170a723e */ /* 0x000fe400000010ff */
[----:B------:R-:W-:Y:S01]  /*1230*/  F2FP.BF16.F32.PACK_AB R11, R12, R11 ;  /* 0x0000000b0c0b723e */ /* 0x000fe200000010ff */
[----:B------:R1:W-:Y:S04]  /*1240*/  STS [R40+0x100], R39 ;  /* 0x0001002728007388 */ /* 0x0003e80000000800 */
[----:B------:R1:W-:Y:S04]  /*1250*/  @P1 STG.E.128 desc[UR6][R18.64], R4 ;  /* 0x0000000412001986 */ /* 0x0003e8000c101d06 */
[----:B------:R1:W-:Y:S04]  /*1260*/  STS [R28], R29 ;  /* 0x0000001d1c007388 */ /* 0x0003e80000000800 */
[----:B------:R1:W-:Y:S01]  /*1270*/  @P2 STG.E.128 desc[UR6][R24.64], R8 ;  /* 0x0000000818002986 */ /* 0x0003e2000c101d06 */
[----:B------:R-:W-:-:S04]  /*1280*/  LOP3.LUT R2, R2, 0x7f, RZ, 0xc0, !PT ;  /* 0x0000007f02027812 */ /* 0x000fc800078ec0ff */
[----:B------:R-:W-:Y:S01]  /*1290*/  LEA R2, R2, UR4, 0x2 ;  /* 0x0000000402027c11 */ /* 0x000fe2000f8e10ff */
[----:B------:R-:W-:Y:S06]  /*12a0*/  BAR.SYNC.DEFER_BLOCKING 0x0 ;  /* 0x0000000000007b1d */ /* 0x000fec0000010000 */
[----:B0-----:R-:W-:Y:S05]  /*12b0*/  @!P3 EXIT ;  /* 0x000000000000b94d */ /* 0x001fea0003800000 */
[----:B------:R-:W0:Y:S04]  /*12c0*/  LDS R3, [R2] ;  /* 0x0000000002037984 */ /* 0x000e280000000800 */
[----:B0-----:R-:W-:Y:S01]  /*12d0*/  STG.E desc[UR6][R16.64], R3 ;  /* 0x0000000310007986 */ /* 0x001fe2000c101906 */
[----:B------:R-:W-:Y:S05]  /*12e0*/  EXIT ;  /* 0x000000000000794d */ /* 0x000fea0003800000 */
.L_x_0:
[----:B------:R-:W-:-:S00]  /*12f0*/  BRA `(.L_x_0) ;  /* 0xfffffffc00fc7947 */ /* 0x000fc0000383ffff */
[----:B------:R-:W-:-:S00]  /*1300*/  NOP ;  /* 0x0000000000007918 */ /* 0x000fc00000000000 */
[----:B------:R-:W-:-:S00]  /*1310*/  NOP ;  /* 0x0000000000007918 */ /* 0x000fc00000000000 */
[----:B------:R-:W-:-:S00]  /*1320*/  NOP ;  /* 0x0000000000007918 */ /* 0x000fc00000000000 */
[----:B------:R-:W-:-:S00]  /*1330*/  NOP ;  /* 0x0000000000007918 */ /* 0x000fc00000000000 */
[----:B------:R-:W-:-:S00]  /*1340*/  NOP ;  /* 0x0000000000007918 */ /* 0x000fc00000000000 */
[----:B------:R-:W-:-:S00]  /*1350*/  NOP ;  /* 0x0000000000007918 */ /* 0x000fc00000000000 */
[----:B------:R-:W-:-:S00]  /*1360*/  NOP ;  /* 0x0000000000007918 */ /* 0x000fc00000000000 */
[----:B------:R-:W-:-:S00]  /*1370*/  NOP ;  /* 0x0000000000007918 */ /* 0x000fc00000000000 */
.L_x_1:


//--------------------- .nv.global.init           --------------------------
	.section	.nv.global.init,"aw",@progbits
.nv.global.init:
	.type		_$_str,@object
	.size		_$_str,(_$_str_$_2 - _$_str)
_$_str:
        /*0000*/ 	.byte	0x5f, 0x5f, 0x43, 0x55, 0x44, 0x41, 0x5f, 0x46, 0x54, 0x5a, 0x00
	.type		_$_str_$_2,@object
	.size		_$_str_$_2,(.L_1 - _$_str_$_2)
_$_str_$_2:
        /*000b*/ 	.byte	0x5f, 0x5f, 0x43, 0x55, 0x44, 0x41, 0x5f, 0x50, 0x52, 0x45, 0x43, 0x5f, 0x53, 0x51, 0x52, 0x54
        /*001b*/ 	.byte	0x00
.L_1:


//--------------------- .nv.shared.l2norm_fwd_kernel --------------------------
	.section	.nv.shared.l2norm_fwd_kernel,"aw",@nobits
	.sectionflags	@""
	.align	16
	.zero		1024


//--------------------- .nv.shared.reserved.0     --------------------------
	.section	.nv.shared.reserved.0,"aw",@nobits
	.weak		__nv_reservedSMEM_offset_0_alias
	.size		__nv_reservedSMEM_offset_0_alias, 0, 0
	.other		__nv_reservedSMEM_offset_0_alias,@"STO_CUDA_RESERVED_SHARED STV_DEFAULT"
__nv_reservedSMEM_offset_0_alias:
	.zero		0


//--------------------- .nv.constant0.l2norm_fwd_kernel --------------------------
	.section	.nv.constant0.l2norm_fwd_kernel,"a",@progbits
	.sectionflags	@""
	.align	4
.nv.constant0.l2norm_fwd_kernel:
	.zero		568


//--------------------- SYMBOLS --------------------------

	.type		.nv.reservedSmem.offset0,@object
	.size		.nv.reservedSmem.offset0,0x4
